	.headerflags	@"EF_CUDA_TEXMODE_UNIFIED EF_CUDA_64BIT_ADDRESS EF_CUDA_ACCELERATORS EF_CUDA_SM90 EF_CUDA_VIRTUAL_SM(EF_CUDA_SM90)"
	.elftype	@"ET_EXEC"


//--------------------- .nv.info                  --------------------------
	.section	.nv.info,"",@"SHT_CUDA_INFO"
	.align	4


	//----- nvinfo : EIATTR_REGCOUNT
	.align		4
        /*0000*/ 	.byte	0x04, 0x2f
        /*0002*/ 	.short	(.L_2 - .L_1)
	.align		4
.L_1:
        /*0004*/ 	.word	index@(triton_poi_fused_native_layer_norm_2)
        /*0008*/ 	.word	0x00000012


	//----- nvinfo : EIATTR_MIN_STACK_SIZE
	.align		4
.L_2:
        /*000c*/ 	.byte	0x04, 0x12
        /*000e*/ 	.short	(.L_4 - .L_3)
	.align		4
.L_3:
        /*0010*/ 	.word	index@(triton_poi_fused_native_layer_norm_2)
        /*0014*/ 	.word	0x00000000


	//----- nvinfo : EIATTR_FRAME_SIZE
	.align		4
.L_4:
        /*0018*/ 	.byte	0x04, 0x11
        /*001a*/ 	.short	(.L_6 - .L_5)
	.align		4
.L_5:
        /*001c*/ 	.word	index@(triton_poi_fused_native_layer_norm_2)
        /*0020*/ 	.word	0x00000000


	//----- nvinfo : EIATTR_MIN_STACK_SIZE
	.align		4
.L_6:
        /*0024*/ 	.byte	0x04, 0x12
        /*0026*/ 	.short	(.L_8 - .L_7)
	.align		4
.L_7:
        /*0028*/ 	.word	index@(triton_poi_fused_native_layer_norm_2)
        /*002c*/ 	.word	0x00000000
.L_8:


//--------------------- .nv.info.triton_poi_fused_native_layer_norm_2 --------------------------
	.section	.nv.info.triton_poi_fused_native_layer_norm_2,"",@"SHT_CUDA_INFO"
	.sectionflags	@""
	.align	4


	//----- nvinfo : EIATTR_CUDA_API_VERSION
	.align		4
        /*0000*/ 	.byte	0x04, 0x37
        /*0002*/ 	.short	(.L_10 - .L_9)
.L_9:
        /*0004*/ 	.word	0x0000007c


	//----- nvinfo : EIATTR_KPARAM_INFO
	.align		4
.L_10:
        /*0008*/ 	.byte	0x04, 0x17
        /*000a*/ 	.short	(.L_12 - .L_11)
.L_11:
        /*000c*/ 	.word	0x00000000
        /*0010*/ 	.short	0x0003
        /*0012*/ 	.short	0x0018
        /*0014*/ 	.byte	0x00, 0xf0, 0x11, 0x00


	//----- nvinfo : EIATTR_KPARAM_INFO
	.align		4
.L_12:
        /*0018*/ 	.byte	0x04, 0x17
        /*001a*/ 	.short	(.L_14 - .L_13)
.L_13:
        /*001c*/ 	.word	0x00000000
        /*0020*/ 	.short	0x0002
        /*0022*/ 	.short	0x0010
        /*0024*/ 	.byte	0x00, 0xf4, 0x21, 0x00


	//----- nvinfo : EIATTR_KPARAM_INFO
	.align		4
.L_14:
        /*0028*/ 	.byte	0x04, 0x17
        /*002a*/ 	.short	(.L_16 - .L_15)
.L_15:
        /*002c*/ 	.word	0x00000000
        /*0030*/ 	.short	0x0001
        /*0032*/ 	.short	0x0008
        /*0034*/ 	.byte	0x00, 0xf4, 0x21, 0x00


	//----- nvinfo : EIATTR_KPARAM_INFO
	.align		4
.L_16:
        /*0038*/ 	.byte	0x04, 0x17
        /*003a*/ 	.short	(.L_18 - .L_17)
.L_17:
        /*003c*/ 	.word	0x00000000
        /*0040*/ 	.short	0x0000
        /*0042*/ 	.short	0x0000
        /*0044*/ 	.byte	0x00, 0xf4, 0x21, 0x00


	//----- nvinfo : EIATTR_SPARSE_MMA_MASK
	.align		4
.L_18:
        /*0048*/ 	.byte	0x03, 0x50
        /*004a*/ 	.short	0x0000


	//----- nvinfo : EIATTR_MAXREG_COUNT
	.align		4
        /*004c*/ 	.byte	0x03, 0x1b
        /*004e*/ 	.short	0x00ff


	//----- nvinfo : EIATTR_EXIT_INSTR_OFFSETS
	.align		4
        /*0050*/ 	.byte	0x04, 0x1c
        /*0052*/ 	.short	(.L_20 - .L_19)


	//   ....[0]....
.L_19:
        /*0054*/ 	.word	0x00000360


	//   ....[1]....
        /*0058*/ 	.word	0x000003c0


	//----- nvinfo : EIATTR_REQNTID
	.align		4
.L_20:
        /*005c*/ 	.byte	0x04, 0x10
        /*005e*/ 	.short	(.L_22 - .L_21)
.L_21:
        /*0060*/ 	.word	0x00000020
        /*0064*/ 	.word	0x00000001
        /*0068*/ 	.word	0x00000001


	//----- nvinfo : EIATTR_CBANK_PARAM_SIZE
	.align		4
.L_22:
        /*006c*/ 	.byte	0x03, 0x19
        /*006e*/ 	.short	0x001c


	//----- nvinfo : EIATTR_PARAM_CBANK
	.align		4
        /*0070*/ 	.byte	0x04, 0x0a
        /*0072*/ 	.short	(.L_24 - .L_23)
	.align		4
.L_23:
        /*0074*/ 	.word	index@(.nv.constant0.triton_poi_fused_native_layer_norm_2)
        /*0078*/ 	.short	0x0210
        /*007a*/ 	.short	0x001c


	//----- nvinfo : EIATTR_SW_WAR
	.align		4
.L_24:
        /*007c*/ 	.byte	0x04, 0x36
        /*007e*/ 	.short	(.L_26 - .L_25)
.L_25:
        /*0080*/ 	.word	0x00000008
.L_26:


//--------------------- .nv.callgraph             --------------------------
	.section	.nv.callgraph,"",@"SHT_CUDA_CALLGRAPH"
	.align	4
	.sectionentsize	8
	.align		4
        /*0000*/ 	.word	0x00000000
	.align		4
        /*0004*/ 	.word	0xffffffff
	.align		4
        /*0008*/ 	.word	0x00000000
	.align		4
        /*000c*/ 	.word	0xfffffffe
	.align		4
        /*0010*/ 	.word	0x00000000
	.align		4
        /*0014*/ 	.word	0xfffffffd
	.align		4
        /*0018*/ 	.word	0x00000000
	.align		4
        /*001c*/ 	.word	0xfffffffc


//--------------------- .nv.constant4             --------------------------
	.section	.nv.constant4,"a",@progbits
	.align	8
	.align		8
.nv.constant4:
        /*0000*/ 	.dword	_$_str


//--------------------- .text.triton_poi_fused_native_layer_norm_2 --------------------------
	.section	.text.triton_poi_fused_native_layer_norm_2,"ax",@progbits
	.align	128
        .global         triton_poi_fused_native_layer_norm_2
        .type           triton_poi_fused_native_layer_norm_2,@function
        .size           triton_poi_fused_native_layer_norm_2,(.L_x_1 - triton_poi_fused_native_layer_norm_2)
        .other          triton_poi_fused_native_layer_norm_2,@"STO_CUDA_ENTRY STV_DEFAULT"
triton_poi_fused_native_layer_norm_2:
.text.triton_poi_fused_native_layer_norm_2:
[----:B------:R-:W0:Y:S02]  /*0000*/  LDC R1, c[0x0][0x28] ;  /* 0x00000a00ff017b82 */ /* 0x000e240000000800 */
[----:B------:R-:W1:Y:S01]  /*0010*/  S2R R0, SR_TID.X ;  /* 0x0000000000007919 */ /* 0x000e620000002100 */
[----:B------:R-:W2:Y:S01]  /*0020*/  LDC.64 R4, c[0x0][0x210] ;  /* 0x00008400ff047b82 */ /* 0x000ea20000000a00 */
[----:B------:R-:W-:Y:S01]  /*0030*/  CS2R R10, SRZ ;  /* 0x00000000000a7805 */ /* 0x000fe2000001ff00 */
[----:B------:R-:W-:Y:S01]  /*0040*/  ULDC.64 UR4, c[0x0][0x208] ;  /* 0x0000820000047ab9 */ /* 0x000fe20000000a00 */
[----:B------:R-:W3:Y:S01]  /*0050*/  S2R R9, SR_CTAID.X ;  /* 0x0000000000097919 */ /* 0x000ee20000002500 */
[----:B------:R-:W-:Y:S02]  /*0060*/  CS2R R12, SRZ ;  /* 0x00000000000c7805 */ /* 0x000fe4000001ff00 */
[----:B------:R-:W-:Y:S02]  /*0070*/  CS2R R14, SRZ ;  /* 0x00000000000e7805 */ /* 0x000fe4000001ff00 */
[----:B------:R-:W-:Y:S01]  /*0080*/  MOV R8, RZ ;  /* 0x000000ff00087202 */ /* 0x000fe20000000f00 */
[----:B------:R-:W4:Y:S01]  /*0090*/  LDC.64 R6, c[0x0][0x218] ;  /* 0x00008600ff067b82 */ /* 0x000f220000000a00 */
[----:B-1----:R-:W-:-:S04]  /*00a0*/  SHF.L.U32 R0, R0, 0x1, RZ ;  /* 0x0000000100007819 */ /* 0x002fc800000006ff */
[----:B------:R-:W-:-:S04]  /*00b0*/  LOP3.LUT R0, R0, 0x3e, RZ, 0xc0, !PT ;  /* 0x0000003e00007812 */ /* 0x000fc800078ec0ff */
[----:B---3--:R-:W-:Y:S01]  /*00c0*/  LEA R9, R9, R0, 0x6 ;  /* 0x0000000009097211 */ /* 0x008fe200078e30ff */
[----:B------:R-:W-:-:S03]  /*00d0*/  HFMA2.MMA R0, -RZ, RZ, 0, 0 ;  /* 0x00000000ff007435 */ /* 0x000fc600000001ff */
[C---:B------:R-:W-:Y:S02]  /*00e0*/  ISETP.GE.AND P0, PT, R9.reuse, 0x40, PT ;  /* 0x000000400900780c */ /* 0x040fe40003f06270 */
[----:B------:R-:W-:-:S05]  /*00f0*/  SHF.L.U32 R3, R9, 0x2, RZ ;  /* 0x0000000209037819 */ /* 0x000fca00000006ff */
[----:B--2---:R-:W-:-:S06]  /*0100*/  IMAD.WIDE R4, R3, 0x4, R4 ;  /* 0x0000000403047825 */ /* 0x004fcc00078e0204 */
[----:B------:R-:W2:Y:S04]  /*0110*/  @!P0 LDG.E.EL R0, desc[UR4][R4.64+0x10] ;  /* 0x0000100404008981 */ /* 0x000ea8000c2e1900 */
[----:B------:R-:W2:Y:S04]  /*0120*/  @!P0 LDG.E.EL R10, desc[UR4][R4.64+0x14] ;  /* 0x00001404040a8981 */ /* 0x000ea8000c2e1900 */
[----:B------:R-:W3:Y:S04]  /*0130*/  @!P0 LDG.E.EL R12, desc[UR4][R4.64+0x18] ;  /* 0x00001804040c8981 */ /* 0x000ee8000c2e1900 */
[----:B------:R-:W5:Y:S04]  /*0140*/  @!P0 LDG.E.EL R14, desc[UR4][R4.64+0x1c] ;  /* 0x00001c04040e8981 */ /* 0x000f68000c2e1900 */
[----:B------:R-:W4:Y:S04]  /*0150*/  @!P0 LDG.E.EL R11, desc[UR4][R4.64] ;  /* 0x00000004040b8981 */ /* 0x000f28000c2e1900 */
[----:B------:R-:W4:Y:S04]  /*0160*/  @!P0 LDG.E.EL R8, desc[UR4][R4.64+0x4] ;  /* 0x0000040404088981 */ /* 0x000f28000c2e1900 */
[----:B------:R-:W4:Y:S04]  /*0170*/  @!P0 LDG.E.EL R13, desc[UR4][R4.64+0x8] ;  /* 0x00000804040d8981 */ /* 0x000f28000c2e1900 */
[----:B------:R1:W4:Y:S01]  /*0180*/  @!P0 LDG.E.EL R15, desc[UR4][R4.64+0xc] ;  /* 0x00000c04040f8981 */ /* 0x000322000c2e1900 */
[----:B--2---:R-:W-:-:S04]  /*0190*/  FADD R3, R10, R0 ;  /* 0x000000000a037221 */ /* 0x004fc80000000000 */
[----:B---3--:R-:W-:-:S04]  /*01a0*/  FADD R3, R3, R12 ;  /* 0x0000000c03037221 */ /* 0x008fc80000000000 */
[----:B-----5:R-:W-:-:S04]  /*01b0*/  FADD R3, R3, R14 ;  /* 0x0000000e03037221 */ /* 0x020fc80000000000 */
[----:B------:R-:W-:Y:S01]  /*01c0*/  FMUL R3, R3, 0.25 ;  /* 0x3e80000003037820 */ /* 0x000fe20000400000 */
[----:B----4-:R-:W-:-:S03]  /*01d0*/  FADD R2, R8, R11 ;  /* 0x0000000b08027221 */ /* 0x010fc60000000000 */
[C---:B------:R-:W-:Y:S01]  /*01e0*/  FADD R10, -R3.reuse, R10 ;  /* 0x0000000a030a7221 */ /* 0x040fe20000000100 */
[----:B------:R-:W-:Y:S01]  /*01f0*/  FADD R2, R2, R13 ;  /* 0x0000000d02027221 */ /* 0x000fe20000000000 */
[C---:B------:R-:W-:Y:S02]  /*0200*/  FADD R0, -R3.reuse, R0 ;  /* 0x0000000003007221 */ /* 0x040fe40000000100 */
[----:B-1----:R-:W-:Y:S01]  /*0210*/  FMUL R5, R10, R10 ;  /* 0x0000000a0a057220 */ /* 0x002fe20000400000 */
[----:B------:R-:W-:Y:S01]  /*0220*/  FADD R2, R2, R15 ;  /* 0x0000000f02027221 */ /* 0x000fe20000000000 */
[----:B------:R-:W-:Y:S02]  /*0230*/  FADD R12, -R3, R12 ;  /* 0x0000000c030c7221 */ /* 0x000fe40000000100 */
[----:B------:R-:W-:Y:S01]  /*0240*/  FFMA R5, R0, R0, R5 ;  /* 0x0000000000057223 */ /* 0x000fe20000000005 */
[----:B------:R-:W-:-:S03]  /*0250*/  FMUL R2, R2, 0.25 ;  /* 0x3e80000002027820 */ /* 0x000fc60000400000 */
[----:B------:R-:W-:Y:S01]  /*0260*/  FFMA R12, R12, R12, R5 ;  /* 0x0000000c0c0c7223 */ /* 0x000fe20000000005 */
[----:B------:R-:W-:Y:S01]  /*0270*/  FADD R8, -R2, R8 ;  /* 0x0000000802087221 */ /* 0x000fe20000000100 */
[----:B------:R-:W-:-:S04]  /*0280*/  IMAD.WIDE R4, R9, 0x4, R6 ;  /* 0x0000000409047825 */ /* 0x000fc800078e0206 */
[----:B------:R-:W-:Y:S01]  /*0290*/  FADD R11, -R2, R11 ;  /* 0x0000000b020b7221 */ /* 0x000fe20000000100 */
[----:B------:R-:W1:Y:S01]  /*02a0*/  LDC.64 R6, c[0x0][0x220] ;  /* 0x00008800ff067b82 */ /* 0x000e620000000a00 */
[----:B------:R-:W-:Y:S01]  /*02b0*/  FMUL R8, R8, R8 ;  /* 0x0000000808087220 */ /* 0x000fe20000400000 */
[----:B------:R-:W-:-:S03]  /*02c0*/  FADD R13, -R2, R13 ;  /* 0x0000000d020d7221 */ /* 0x000fc60000000100 */
[----:B------:R-:W-:Y:S01]  /*02d0*/  FFMA R8, R11, R11, R8 ;  /* 0x0000000b0b087223 */ /* 0x000fe20000000008 */
[----:B------:R-:W-:-:S03]  /*02e0*/  FADD R15, -R2, R15 ;  /* 0x0000000f020f7221 */ /* 0x000fc60000000100 */
[----:B------:R-:W-:Y:S01]  /*02f0*/  FFMA R8, R13, R13, R8 ;  /* 0x0000000d0d087223 */ /* 0x000fe20000000008 */
[----:B------:R-:W-:Y:S01]  /*0300*/  HFMA2.MMA R13, -RZ, RZ, 1.625, 0 ;  /* 0x3e800000ff0d7435 */ /* 0x000fe200000001ff */
[----:B------:R-:W-:Y:S01]  /*0310*/  FADD R11, -R3, R14 ;  /* 0x0000000e030b7221 */ /* 0x000fe20000000100 */
[----:B------:R2:W-:Y:S01]  /*0320*/  @!P0 STG.E.64 desc[UR4][R4.64], R2 ;  /* 0x0000000204008986 */ /* 0x0005e2000c101b04 */
[----:B------:R-:W-:Y:S02]  /*0330*/  FFMA R8, R15, R15, R8 ;  /* 0x0000000f0f087223 */ /* 0x000fe40000000008 */
[----:B------:R-:W-:-:S05]  /*0340*/  FFMA R12, R11, R11, R12 ;  /* 0x0000000b0b0c7223 */ /* 0x000fca000000000c */
[----:B------:R-:W-:Y:S01]  /*0350*/  FFMA R8, R8, R13, 9.9999997473787516356e-06 ;  /* 0x3727c5ac08087423 */ /* 0x000fe2000000000d */
[----:B------:R-:W-:Y:S06]  /*0360*/  @P0 EXIT ;  /* 0x000000000000094d */ /* 0x000fec0003800000 */
[----:B------:R-:W-:Y:S01]  /*0370*/  FFMA R12, R12, R13, 9.9999997473787516356e-06 ;  /* 0x3727c5ac0c0c7423 */ /* 0x000fe2000000000d */
[----:B--2---:R-:W-:Y:S01]  /*0380*/  MUFU.RSQ R4, R8 ;  /* 0x0000000800047308 */ /* 0x004fe20000001400 */
[----:B-1----:R-:W-:-:S07]  /*0390*/  IMAD.WIDE R2, R9, 0x4, R6 ;  /* 0x0000000409027825 */ /* 0x002fce00078e0206 */
[----:B------:R-:W0:Y:S02]  /*03a0*/  MUFU.RSQ R5, R12 ;  /* 0x0000000c00057308 */ /* 0x000e240000001400 */
[----:B0-----:R-:W-:Y:S01]  /*03b0*/  STG.E.64 desc[UR4][R2.64], R4 ;  /* 0x0000000402007986 */ /* 0x001fe2000c101b04 */
[----:B------:R-:W-:Y:S05]  /*03c0*/  EXIT ;  /* 0x000000000000794d */ /* 0x000fea0003800000 */
.L_x_0:
[----:B------:R-:W-:-:S00]  /*03d0*/  BRA `(.L_x_0) ;  /* 0xfffffffc00fc7947 */ /* 0x000fc0000383ffff */
[----:B------:R-:W-:-:S00]  /*03e0*/  NOP ;  /* 0x0000000000007918 */ /* 0x000fc00000000000 */
        /* <DEDUP_REMOVED lines=9> */
.L_x_1:


//--------------------- .nv.global.init           --------------------------
	.section	.nv.global.init,"aw",@progbits
.nv.global.init:
	.type		_$_str,@object
	.size		_$_str,(.L_0 - _$_str)
_$_str:
        /*0000*/ 	.byte	0x5f, 0x5f, 0x43, 0x55, 0x44, 0x41, 0x5f, 0x46, 0x54, 0x5a, 0x00
.L_0:


//--------------------- .nv.constant0.triton_poi_fused_native_layer_norm_2 --------------------------
	.section	.nv.constant0.triton_poi_fused_native_layer_norm_2,"a",@progbits
	.sectionflags	@""
	.align	4
.nv.constant0.triton_poi_fused_native_layer_norm_2:
	.zero		556
